//
// Generated by NVIDIA NVVM Compiler
//
// Compiler Build ID: CL-36424714
// Cuda compilation tools, release 13.0, V13.0.88
// Based on NVVM 20.0.0
//

.version 9.0
.target sm_100
.address_size 64

	// .globl	_Z6kernelv
.extern .func  (.param .b32 func_retval0) vprintf
(
	.param .b64 vprintf_param_0,
	.param .b64 vprintf_param_1
)
;
.global .align 1 .b8 $str[24] = {72, 101, 108, 108, 111, 44, 32, 119, 111, 114, 108, 100, 32, 102, 114, 111, 109, 32, 71, 80, 85, 33, 10};

.visible .entry _Z6kernelv()
{
	.reg .b32 	%r<3>;
	.reg .b64 	%rd<3>;

	mov.u64 	%rd1, $str;
	cvta.global.u64 	%rd2, %rd1;
	{ // callseq 0, 0
	.param .b64 param0;
	st.param.b64 	[param0], %rd2;
	.param .b64 param1;
	st.param.b64 	[param1], 0;
	.param .b32 retval0;
	call.uni (retval0), 
	vprintf, 
	(
	param0, 
	param1
	);
	ld.param.b32 	%r1, [retval0];
	} // callseq 0
	ret;

}


// ===== COMPILED SASS (sm_100) =====

	.target	sm_100

	.elftype	@"ET_EXEC"


//--------------------- .note.nv.tkinfo           --------------------------
	.section	.note.nv.tkinfo,"",@"SHT_NOTE"
	.sectionflags	@"SHF_NOTE_NV_TKINFO"
	.tkinfo
        /*0018*/ 	.word	0x00000002
        /*0030*/ 	.string	""
        /*0030*/ 	.string	"ptxas"
        /*0030*/ 	.string	"Cuda compilation tools, release 13.0, V13.0.88"
        /*0030*/ 	.string	"Build cuda_13.0.r13.0/compiler.36424714_0"
        /*0030*/ 	.string	"-arch sm_100 -m 64 "



//--------------------- .note.nv.cuinfo           --------------------------
	.section	.note.nv.cuinfo,"",@"SHT_NOTE"
	.sectionflags	@"SHF_NOTE_NV_CUINFO"
        /*0018*/ 	.short	0x0002
        /*001a*/ 	.short	0x0064
        /*001c*/ 	.short	0x0082
	.zero		2


//--------------------- .nv.info                  --------------------------
	.section	.nv.info,"",@"SHT_CUDA_INFO"
	.align	4


	//----- nvinfo : EIATTR_REGCOUNT
	.align		4
        /*0000*/ 	.byte	0x04, 0x2f
        /*0002*/ 	.short	(.L_2 - .L_1)
	.align		4
.L_1:
        /*0004*/ 	.word	index@(_Z6kernelv)
        /*0008*/ 	.word	0x00000018


	//----- nvinfo : EIATTR_FRAME_SIZE
	.align		4
.L_2:
        /*000c*/ 	.byte	0x04, 0x11
        /*000e*/ 	.short	(.L_4 - .L_3)
	.align		4
.L_3:
        /*0010*/ 	.word	index@(_Z6kernelv)
        /*0014*/ 	.word	0x00000000


	//----- nvinfo : EIATTR_MIN_STACK_SIZE
	.align		4
.L_4:
        /*0018*/ 	.byte	0x04, 0x12
        /*001a*/ 	.short	(.L_6 - .L_5)
	.align		4
.L_5:
        /*001c*/ 	.word	index@(_Z6kernelv)
        /*0020*/ 	.word	0x00000000
.L_6:


//--------------------- .nv.compat                --------------------------
	.section	.nv.compat,"",@"SHT_CUDA_COMPAT_INFO"
	.align	4
        /*0000*/ 	.byte	0x02, 0x09, 0x00, 0x00, 0x02, 0x02, 0x01, 0x00, 0x02, 0x05, 0x05, 0x00, 0x03, 0x07, 0x01, 0x01
        /*0010*/ 	.byte	0x02, 0x03, 0x00, 0x00, 0x02, 0x06, 0x01, 0x00, 0x04, 0x0b, 0x08, 0x00, 0x09, 0x00, 0x00, 0x00
        /*0020*/ 	.byte	0x00, 0x00, 0x00, 0x00


//--------------------- .nv.info._Z6kernelv       --------------------------
	.section	.nv.info._Z6kernelv,"",@"SHT_CUDA_INFO"
	.sectionflags	@""
	.align	4


	//----- nvinfo : EIATTR_CUDA_API_VERSION
	.align		4
        /*0000*/ 	.byte	0x04, 0x37
        /*0002*/ 	.short	(.L_8 - .L_7)
.L_7:
        /*0004*/ 	.word	0x00000082


	//----- nvinfo : EIATTR_SPARSE_MMA_MASK
	.align		4
.L_8:
        /*0008*/ 	.byte	0x03, 0x50
        /*000a*/ 	.short	0x0000


	//----- nvinfo : EIATTR_MAXREG_COUNT
	.align		4
        /*000c*/ 	.byte	0x03, 0x1b
        /*000e*/ 	.short	0x00ff


	//----- nvinfo : EIATTR_EXTERNS
	.align		4
        /*0010*/ 	.byte	0x04, 0x0f
        /*0012*/ 	.short	(.L_10 - .L_9)


	//   ....[0]....
	.align		4
.L_9:
        /*0014*/ 	.word	index@(vprintf)


	//----- nvinfo : EIATTR_MERCURY_ISA_VERSION
	.align		4
.L_10:
        /*0018*/ 	.byte	0x03, 0x5f
        /*001a*/ 	.short	0x0101


	//----- nvinfo : EIATTR_VRC_CTA_INIT_COUNT
	.align		4
        /*001c*/ 	.byte	0x02, 0x4a
	.zero		1
	.zero		1


	//----- nvinfo : EIATTR_SYSCALL_OFFSETS
	.align		4
        /*0020*/ 	.byte	0x04, 0x46
        /*0022*/ 	.short	(.L_12 - .L_11)


	//   ....[0]....
.L_11:
        /*0024*/ 	.word	0x00000080


	//----- nvinfo : EIATTR_EXIT_INSTR_OFFSETS
	.align		4
.L_12:
        /*0028*/ 	.byte	0x04, 0x1c
        /*002a*/ 	.short	(.L_14 - .L_13)


	//   ....[0]....
.L_13:
        /*002c*/ 	.word	0x00000090


	//----- nvinfo : EIATTR_SW_WAR
	.align		4
.L_14:
        /*0030*/ 	.byte	0x04, 0x36
        /*0032*/ 	.short	(.L_16 - .L_15)
.L_15:
        /*0034*/ 	.word	0x00000008
.L_16:


//--------------------- .nv.callgraph             --------------------------
	.section	.nv.callgraph,"",@"SHT_CUDA_CALLGRAPH"
	.align	4
	.sectionentsize	8
	.align		4
        /*0000*/ 	.word	0x00000000
	.align		4
        /*0004*/ 	.word	0xffffffff
	.align		4
        /*0008*/ 	.word	index@(_Z6kernelv)
	.align		4
        /*000c*/ 	.word	index@(vprintf)
	.align		4
        /*0010*/ 	.word	0x00000000
	.align		4
        /*0014*/ 	.word	0xfffffffe
	.align		4
        /*0018*/ 	.word	0x00000000
	.align		4
        /*001c*/ 	.word	0xfffffffd
	.align		4
        /*0020*/ 	.word	0x00000000
	.align		4
        /*0024*/ 	.word	0xfffffffc


//--------------------- .nv.constant4             --------------------------
	.section	.nv.constant4,"a",@progbits
	.align	8
	.align		8
.nv.constant4:
        /*0000*/ 	.dword	vprintf
	.align		8
        /*0008*/ 	.dword	$str


//--------------------- .text._Z6kernelv          --------------------------
	.section	.text._Z6kernelv,"ax",@progbits
	.align	128
        .global         _Z6kernelv
        .type           _Z6kernelv,@function
        .size           _Z6kernelv,(.L_x_2 - _Z6kernelv)
        .other          _Z6kernelv,@"STO_CUDA_ENTRY STV_DEFAULT"
_Z6kernelv:
.text._Z6kernelv:
[----:B------:R-:W0:Y:S01]  /*0000*/  LDC R1, c[0x0][0x37c] ;  /* 0x0000df00ff017b82 */ /* 0x000e220000000800 */
[----:B------:R-:W-:Y:S01]  /*0010*/  MOV R0, 0x0 ;  /* 0x0000000000007802 */ /* 0x000fe20000000f00 */
[----:B------:R-:W1:Y:S01]  /*0020*/  LDCU.64 UR4, c[0x4][0x8] ;  /* 0x01000100ff0477ac */ /* 0x000e620008000a00 */
[----:B------:R-:W-:-:S05]  /*0030*/  CS2R R6, SRZ ;  /* 0x0000000000067805 */ /* 0x000fca000001ff00 */
[----:B------:R2:W3:Y:S01]  /*0040*/  LDC.64 R2, c[0x4][R0] ;  /* 0x0100000000027b82 */ /* 0x0004e20000000a00 */
[----:B-1----:R-:W-:Y:S02]  /*0050*/  IMAD.U32 R4, RZ, RZ, UR4 ;  /* 0x00000004ff047e24 */ /* 0x002fe4000f8e00ff */
[----:B--2---:R-:W-:-:S07]  /*0060*/  IMAD.U32 R5, RZ, RZ, UR5 ;  /* 0x00000005ff057e24 */ /* 0x004fce000f8e00ff */
[----:B------:R-:W-:-:S07]  /*0070*/  LEPC R20, `(.L_x_0) ;  /* 0x000000001014794e */ /* 0x000fce0000000000 */
[----:B0--3--:R-:W-:Y:S05]  /*0080*/  CALL.ABS.NOINC R2 ;  /* 0x0000000002007343 */ /* 0x009fea0003c00000 */
.L_x_0:
[----:B------:R-:W-:Y:S05]  /*0090*/  EXIT ;  /* 0x000000000000794d */ /* 0x000fea0003800000 */
.L_x_1:
[----:B------:R-:W-:-:S00]  /*00a0*/  BRA `(.L_x_1) ;  /* 0xfffffffc00fc7947 */ /* 0x000fc0000383ffff */
[----:B------:R-:W-:-:S00]  /*00b0*/  NOP ;  /* 0x0000000000007918 */ /* 0x000fc00000000000 */
        /* <DEDUP_REMOVED lines=12> */
.L_x_2:


//--------------------- .nv.global.init           --------------------------
	.section	.nv.global.init,"aw",@progbits
.nv.global.init:
	.type		$str,@object
	.size		$str,(.L_0 - $str)
$str:
        /*0000*/ 	.byte	0x48, 0x65, 0x6c, 0x6c, 0x6f, 0x2c, 0x20, 0x77, 0x6f, 0x72, 0x6c, 0x64, 0x20, 0x66, 0x72, 0x6f
        /*0010*/ 	.byte	0x6d, 0x20, 0x47, 0x50, 0x55, 0x21, 0x0a, 0x00
.L_0:


//--------------------- .nv.shared.reserved.0     --------------------------
	.section	.nv.shared.reserved.0,"aw",@nobits
	.weak		__nv_reservedSMEM_offset_0_alias
	.size		__nv_reservedSMEM_offset_0_alias, 0, 64
	.other		__nv_reservedSMEM_offset_0_alias,@"STO_CUDA_RESERVED_SHARED STV_DEFAULT"
__nv_reservedSMEM_offset_0_alias:
	.zero		0
	.zero		64


//--------------------- .nv.constant0._Z6kernelv  --------------------------
	.section	.nv.constant0._Z6kernelv,"a",@progbits
	.sectionflags	@""
	.align	4
.nv.constant0._Z6kernelv:
	.zero		896


//--------------------- SYMBOLS --------------------------

	.type		.nv.reservedSmem.offset0,@object
	.size		.nv.reservedSmem.offset0,0x4
	.type		vprintf,@function
